//
// Generated by NVIDIA NVVM Compiler
//
// Compiler Build ID: CL-36424714
// Cuda compilation tools, release 13.0, V13.0.88
// Based on NVVM 20.0.0
//

.version 9.0
.target sm_100
.address_size 64

	// .globl	_Z14addVectorsMaskPfS_S_i

.visible .entry _Z14addVectorsMaskPfS_S_i(
	.param .u64 .ptr .align 1 _Z14addVectorsMaskPfS_S_i_param_0,
	.param .u64 .ptr .align 1 _Z14addVectorsMaskPfS_S_i_param_1,
	.param .u64 .ptr .align 1 _Z14addVectorsMaskPfS_S_i_param_2,
	.param .u32 _Z14addVectorsMaskPfS_S_i_param_3
)
{
	.reg .pred 	%p<2>;
	.reg .b32 	%r<6>;
	.reg .b32 	%f<4>;
	.reg .b64 	%rd<11>;

	ld.param.u64 	%rd1, [_Z14addVectorsMaskPfS_S_i_param_0];
	ld.param.u64 	%rd2, [_Z14addVectorsMaskPfS_S_i_param_1];
	ld.param.u64 	%rd3, [_Z14addVectorsMaskPfS_S_i_param_2];
	ld.param.u32 	%r1, [_Z14addVectorsMaskPfS_S_i_param_3];
	mov.u32 	%r2, %tid.x;
	mov.u32 	%r3, %ctaid.x;
	mov.u32 	%r4, %ntid.x;
	mad.lo.s32 	%r5, %r3, %r4, %r2;
	setp.ne.s32 	%p1, %r5, %r1;
	@%p1 bra 	$L__BB0_2;
	cvta.to.global.u64 	%rd4, %rd1;
	cvta.to.global.u64 	%rd5, %rd2;
	cvta.to.global.u64 	%rd6, %rd3;
	mul.wide.s32 	%rd7, %r1, 4;
	add.s64 	%rd8, %rd4, %rd7;
	ld.global.f32 	%f1, [%rd8];
	add.s64 	%rd9, %rd5, %rd7;
	ld.global.f32 	%f2, [%rd9];
	add.f32 	%f3, %f1, %f2;
	add.s64 	%rd10, %rd6, %rd7;
	st.global.f32 	[%rd10], %f3;
$L__BB0_2:
	ret;

}


// ===== COMPILED SASS (sm_100) =====

	.target	sm_100

	.elftype	@"ET_EXEC"


//--------------------- .note.nv.tkinfo           --------------------------
	.section	.note.nv.tkinfo,"",@"SHT_NOTE"
	.sectionflags	@"SHF_NOTE_NV_TKINFO"
	.tkinfo
        /*0018*/ 	.word	0x00000002
        /*0030*/ 	.string	""
        /*0030*/ 	.string	"ptxas"
        /*0030*/ 	.string	"Cuda compilation tools, release 13.0, V13.0.88"
        /*0030*/ 	.string	"Build cuda_13.0.r13.0/compiler.36424714_0"
        /*0030*/ 	.string	"-arch sm_100 -m 64 "



//--------------------- .note.nv.cuinfo           --------------------------
	.section	.note.nv.cuinfo,"",@"SHT_NOTE"
	.sectionflags	@"SHF_NOTE_NV_CUINFO"
        /*0018*/ 	.short	0x0002
        /*001a*/ 	.short	0x0064
        /*001c*/ 	.short	0x0082
	.zero		2


//--------------------- .nv.info                  --------------------------
	.section	.nv.info,"",@"SHT_CUDA_INFO"
	.align	4


	//----- nvinfo : EIATTR_REGCOUNT
	.align		4
        /*0000*/ 	.byte	0x04, 0x2f
        /*0002*/ 	.short	(.L_1 - .L_0)
	.align		4
.L_0:
        /*0004*/ 	.word	index@(_Z14addVectorsMaskPfS_S_i)
        /*0008*/ 	.word	0x0000000c


	//----- nvinfo : EIATTR_FRAME_SIZE
	.align		4
.L_1:
        /*000c*/ 	.byte	0x04, 0x11
        /*000e*/ 	.short	(.L_3 - .L_2)
	.align		4
.L_2:
        /*0010*/ 	.word	index@(_Z14addVectorsMaskPfS_S_i)
        /*0014*/ 	.word	0x00000000


	//----- nvinfo : EIATTR_MIN_STACK_SIZE
	.align		4
.L_3:
        /*0018*/ 	.byte	0x04, 0x12
        /*001a*/ 	.short	(.L_5 - .L_4)
	.align		4
.L_4:
        /*001c*/ 	.word	index@(_Z14addVectorsMaskPfS_S_i)
        /*0020*/ 	.word	0x00000000
.L_5:


//--------------------- .nv.compat                --------------------------
	.section	.nv.compat,"",@"SHT_CUDA_COMPAT_INFO"
	.align	4
        /*0000*/ 	.byte	0x02, 0x09, 0x00, 0x00, 0x02, 0x02, 0x01, 0x00, 0x02, 0x05, 0x05, 0x00, 0x03, 0x07, 0x01, 0x01
        /*0010*/ 	.byte	0x02, 0x03, 0x00, 0x00, 0x02, 0x06, 0x01, 0x00, 0x04, 0x0b, 0x08, 0x00, 0x09, 0x00, 0x00, 0x00
        /*0020*/ 	.byte	0x00, 0x00, 0x00, 0x00


//--------------------- .nv.info._Z14addVectorsMaskPfS_S_i --------------------------
	.section	.nv.info._Z14addVectorsMaskPfS_S_i,"",@"SHT_CUDA_INFO"
	.sectionflags	@""
	.align	4


	//----- nvinfo : EIATTR_CUDA_API_VERSION
	.align		4
        /*0000*/ 	.byte	0x04, 0x37
        /*0002*/ 	.short	(.L_7 - .L_6)
.L_6:
        /*0004*/ 	.word	0x00000082


	//----- nvinfo : EIATTR_KPARAM_INFO
	.align		4
.L_7:
        /*0008*/ 	.byte	0x04, 0x17
        /*000a*/ 	.short	(.L_9 - .L_8)
.L_8:
        /*000c*/ 	.word	0x00000000
        /*0010*/ 	.short	0x0003
        /*0012*/ 	.short	0x0018
        /*0014*/ 	.byte	0x00, 0xf0, 0x11, 0x00


	//----- nvinfo : EIATTR_KPARAM_INFO
	.align		4
.L_9:
        /*0018*/ 	.byte	0x04, 0x17
        /*001a*/ 	.short	(.L_11 - .L_10)
.L_10:
        /*001c*/ 	.word	0x00000000
        /*0020*/ 	.short	0x0002
        /*0022*/ 	.short	0x0010
        /*0024*/ 	.byte	0x00, 0xf5, 0x21, 0x00


	//----- nvinfo : EIATTR_KPARAM_INFO
	.align		4
.L_11:
        /*0028*/ 	.byte	0x04, 0x17
        /*002a*/ 	.short	(.L_13 - .L_12)
.L_12:
        /*002c*/ 	.word	0x00000000
        /*0030*/ 	.short	0x0001
        /*0032*/ 	.short	0x0008
        /*0034*/ 	.byte	0x00, 0xf5, 0x21, 0x00


	//----- nvinfo : EIATTR_KPARAM_INFO
	.align		4
.L_13:
        /*0038*/ 	.byte	0x04, 0x17
        /*003a*/ 	.short	(.L_15 - .L_14)
.L_14:
        /*003c*/ 	.word	0x00000000
        /*0040*/ 	.short	0x0000
        /*0042*/ 	.short	0x0000
        /*0044*/ 	.byte	0x00, 0xf5, 0x21, 0x00


	//----- nvinfo : EIATTR_SPARSE_MMA_MASK
	.align		4
.L_15:
        /*0048*/ 	.byte	0x03, 0x50
        /*004a*/ 	.short	0x0000


	//----- nvinfo : EIATTR_MAXREG_COUNT
	.align		4
        /*004c*/ 	.byte	0x03, 0x1b
        /*004e*/ 	.short	0x00ff


	//----- nvinfo : EIATTR_MERCURY_ISA_VERSION
	.align		4
        /*0050*/ 	.byte	0x03, 0x5f
        /*0052*/ 	.short	0x0101


	//----- nvinfo : EIATTR_VRC_CTA_INIT_COUNT
	.align		4
        /*0054*/ 	.byte	0x02, 0x4a
	.zero		1
	.zero		1


	//----- nvinfo : EIATTR_EXIT_INSTR_OFFSETS
	.align		4
        /*0058*/ 	.byte	0x04, 0x1c
        /*005a*/ 	.short	(.L_17 - .L_16)


	//   ....[0]....
.L_16:
        /*005c*/ 	.word	0x00000070


	//   ....[1]....
        /*0060*/ 	.word	0x00000130


	//----- nvinfo : EIATTR_CBANK_PARAM_SIZE
	.align		4
.L_17:
        /*0064*/ 	.byte	0x03, 0x19
        /*0066*/ 	.short	0x001c


	//----- nvinfo : EIATTR_PARAM_CBANK
	.align		4
        /*0068*/ 	.byte	0x04, 0x0a
        /*006a*/ 	.short	(.L_19 - .L_18)
	.align		4
.L_18:
        /*006c*/ 	.word	index@(.nv.constant0._Z14addVectorsMaskPfS_S_i)
        /*0070*/ 	.short	0x0380
        /*0072*/ 	.short	0x001c


	//----- nvinfo : EIATTR_SW_WAR
	.align		4
.L_19:
        /*0074*/ 	.byte	0x04, 0x36
        /*0076*/ 	.short	(.L_21 - .L_20)
.L_20:
        /*0078*/ 	.word	0x00000008
.L_21:


//--------------------- .nv.callgraph             --------------------------
	.section	.nv.callgraph,"",@"SHT_CUDA_CALLGRAPH"
	.align	4
	.sectionentsize	8
	.align		4
        /*0000*/ 	.word	0x00000000
	.align		4
        /*0004*/ 	.word	0xffffffff
	.align		4
        /*0008*/ 	.word	0x00000000
	.align		4
        /*000c*/ 	.word	0xfffffffe
	.align		4
        /*0010*/ 	.word	0x00000000
	.align		4
        /*0014*/ 	.word	0xfffffffd
	.align		4
        /*0018*/ 	.word	0x00000000
	.align		4
        /*001c*/ 	.word	0xfffffffc


//--------------------- .text._Z14addVectorsMaskPfS_S_i --------------------------
	.section	.text._Z14addVectorsMaskPfS_S_i,"ax",@progbits
	.align	128
        .global         _Z14addVectorsMaskPfS_S_i
        .type           _Z14addVectorsMaskPfS_S_i,@function
        .size           _Z14addVectorsMaskPfS_S_i,(.L_x_1 - _Z14addVectorsMaskPfS_S_i)
        .other          _Z14addVectorsMaskPfS_S_i,@"STO_CUDA_ENTRY STV_DEFAULT"
_Z14addVectorsMaskPfS_S_i:
.text._Z14addVectorsMaskPfS_S_i:
[----:B------:R-:W-:Y:S01]  /*0000*/  LDC R1, c[0x0][0x37c] ;  /* 0x0000df00ff017b82 */ /* 0x000fe20000000800 */
[----:B------:R-:W0:Y:S07]  /*0010*/  S2R R0, SR_TID.X ;  /* 0x0000000000007919 */ /* 0x000e2e0000002100 */
[----:B------:R-:W0:Y:S08]  /*0020*/  S2UR UR4, SR_CTAID.X ;  /* 0x00000000000479c3 */ /* 0x000e300000002500 */
[----:B------:R-:W0:Y:S08]  /*0030*/  LDC R3, c[0x0][0x360] ;  /* 0x0000d800ff037b82 */ /* 0x000e300000000800 */
[----:B------:R-:W1:Y:S01]  /*0040*/  LDC R9, c[0x0][0x398] ;  /* 0x0000e600ff097b82 */ /* 0x000e620000000800 */
[----:B0-----:R-:W-:-:S05]  /*0050*/  IMAD R0, R3, UR4, R0 ;  /* 0x0000000403007c24 */ /* 0x001fca000f8e0200 */
[----:B-1----:R-:W-:-:S13]  /*0060*/  ISETP.NE.AND P0, PT, R0, R9, PT ;  /* 0x000000090000720c */ /* 0x002fda0003f05270 */
[----:B------:R-:W-:Y:S05]  /*0070*/  @P0 EXIT ;  /* 0x000000000000094d */ /* 0x000fea0003800000 */
[----:B------:R-:W0:Y:S01]  /*0080*/  LDC.64 R2, c[0x0][0x380] ;  /* 0x0000e000ff027b82 */ /* 0x000e220000000a00 */
[----:B------:R-:W1:Y:S07]  /*0090*/  LDCU.64 UR4, c[0x0][0x358] ;  /* 0x00006b00ff0477ac */ /* 0x000e6e0008000a00 */
[----:B------:R-:W2:Y:S08]  /*00a0*/  LDC.64 R4, c[0x0][0x388] ;  /* 0x0000e200ff047b82 */ /* 0x000eb00000000a00 */
[----:B------:R-:W3:Y:S01]  /*00b0*/  LDC.64 R6, c[0x0][0x390] ;  /* 0x0000e400ff067b82 */ /* 0x000ee20000000a00 */
[----:B0-----:R-:W-:-:S06]  /*00c0*/  IMAD.WIDE R2, R9, 0x4, R2 ;  /* 0x0000000409027825 */ /* 0x001fcc00078e0202 */
[----:B-1----:R-:W4:Y:S01]  /*00d0*/  LDG.E R2, desc[UR4][R2.64] ;  /* 0x0000000402027981 */ /* 0x002f22000c1e1900 */
[----:B--2---:R-:W-:-:S06]  /*00e0*/  IMAD.WIDE R4, R9, 0x4, R4 ;  /* 0x0000000409047825 */ /* 0x004fcc00078e0204 */
[----:B------:R-:W4:Y:S01]  /*00f0*/  LDG.E R5, desc[UR4][R4.64] ;  /* 0x0000000404057981 */ /* 0x000f22000c1e1900 */
[----:B---3--:R-:W-:-:S04]  /*0100*/  IMAD.WIDE R6, R9, 0x4, R6 ;  /* 0x0000000409067825 */ /* 0x008fc800078e0206 */
[----:B----4-:R-:W-:-:S05]  /*0110*/  FADD R9, R2, R5 ;  /* 0x0000000502097221 */ /* 0x010fca0000000000 */
[----:B------:R-:W-:Y:S01]  /*0120*/  STG.E desc[UR4][R6.64], R9 ;  /* 0x0000000906007986 */ /* 0x000fe2000c101904 */
[----:B------:R-:W-:Y:S05]  /*0130*/  EXIT ;  /* 0x000000000000794d */ /* 0x000fea0003800000 */
.L_x_0:
[----:B------:R-:W-:-:S00]  /*0140*/  BRA `(.L_x_0) ;  /* 0xfffffffc00fc7947 */ /* 0x000fc0000383ffff */
[----:B------:R-:W-:-:S00]  /*0150*/  NOP ;  /* 0x0000000000007918 */ /* 0x000fc00000000000 */
        /* <DEDUP_REMOVED lines=10> */
.L_x_1:


//--------------------- .nv.shared.reserved.0     --------------------------
	.section	.nv.shared.reserved.0,"aw",@nobits
	.weak		__nv_reservedSMEM_offset_0_alias
	.size		__nv_reservedSMEM_offset_0_alias, 0, 64
	.other		__nv_reservedSMEM_offset_0_alias,@"STO_CUDA_RESERVED_SHARED STV_DEFAULT"
__nv_reservedSMEM_offset_0_alias:
	.zero		0
	.zero		64


//--------------------- .nv.constant0._Z14addVectorsMaskPfS_S_i --------------------------
	.section	.nv.constant0._Z14addVectorsMaskPfS_S_i,"a",@progbits
	.sectionflags	@""
	.align	4
.nv.constant0._Z14addVectorsMaskPfS_S_i:
	.zero		924


//--------------------- SYMBOLS --------------------------

	.type		.nv.reservedSmem.offset0,@object
	.size		.nv.reservedSmem.offset0,0x4
